//
// Generated by NVIDIA NVVM Compiler
//
// Compiler Build ID: CL-36424714
// Cuda compilation tools, release 13.0, V13.0.88
// Based on NVVM 20.0.0
//

.version 9.0
.target sm_100
.address_size 64

	// .globl	_Z14actual_sigmoidPfm

.visible .entry _Z14actual_sigmoidPfm(
	.param .u64 .ptr .align 1 _Z14actual_sigmoidPfm_param_0,
	.param .u64 _Z14actual_sigmoidPfm_param_1
)
{
	.reg .pred 	%p<2>;
	.reg .b32 	%r<7>;
	.reg .b32 	%f<15>;
	.reg .b64 	%rd<7>;
	.reg .b64 	%fd<4>;

	ld.param.u64 	%rd2, [_Z14actual_sigmoidPfm_param_0];
	ld.param.u64 	%rd3, [_Z14actual_sigmoidPfm_param_1];
	mov.u32 	%r1, %ctaid.x;
	mov.u32 	%r2, %ntid.x;
	mov.u32 	%r3, %tid.x;
	mad.lo.s32 	%r4, %r1, %r2, %r3;
	cvt.u64.u32 	%rd1, %r4;
	setp.le.u64 	%p1, %rd3, %rd1;
	@%p1 bra 	$L__BB0_2;
	cvta.to.global.u64 	%rd4, %rd2;
	shl.b64 	%rd5, %rd1, 2;
	add.s64 	%rd6, %rd4, %rd5;
	ld.global.f32 	%f1, [%rd6];
	fma.rn.f32 	%f2, %f1, 0fBBBB989D, 0f3F000000;
	cvt.sat.f32.f32 	%f3, %f2;
	mov.f32 	%f4, 0f4B400001;
	mov.f32 	%f5, 0f437C0000;
	fma.rm.f32 	%f6, %f3, %f5, %f4;
	add.f32 	%f7, %f6, 0fCB40007F;
	neg.f32 	%f8, %f7;
	fma.rn.f32 	%f9, %f1, 0fBFB8AA3B, %f8;
	fma.rn.f32 	%f10, %f1, 0fB2A57060, %f9;
	mov.b32 	%r5, %f6;
	shl.b32 	%r6, %r5, 23;
	mov.b32 	%f11, %r6;
	ex2.approx.ftz.f32 	%f12, %f10;
	mul.f32 	%f13, %f12, %f11;
	cvt.f64.f32 	%fd1, %f13;
	add.f64 	%fd2, %fd1, 0d3FF0000000000000;
	rcp.rn.f64 	%fd3, %fd2;
	cvt.rn.f32.f64 	%f14, %fd3;
	st.global.f32 	[%rd6], %f14;
$L__BB0_2:
	ret;

}


// ===== COMPILED SASS (sm_100) =====

	.target	sm_100

	.elftype	@"ET_EXEC"


//--------------------- .note.nv.tkinfo           --------------------------
	.section	.note.nv.tkinfo,"",@"SHT_NOTE"
	.sectionflags	@"SHF_NOTE_NV_TKINFO"
	.tkinfo
        /*0018*/ 	.word	0x00000002
        /*0030*/ 	.string	""
        /*0030*/ 	.string	"ptxas"
        /*0030*/ 	.string	"Cuda compilation tools, release 13.0, V13.0.88"
        /*0030*/ 	.string	"Build cuda_13.0.r13.0/compiler.36424714_0"
        /*0030*/ 	.string	"-arch sm_100 -m 64 "



//--------------------- .note.nv.cuinfo           --------------------------
	.section	.note.nv.cuinfo,"",@"SHT_NOTE"
	.sectionflags	@"SHF_NOTE_NV_CUINFO"
        /*0018*/ 	.short	0x0002
        /*001a*/ 	.short	0x0064
        /*001c*/ 	.short	0x0082
	.zero		2


//--------------------- .nv.info                  --------------------------
	.section	.nv.info,"",@"SHT_CUDA_INFO"
	.align	4


	//----- nvinfo : EIATTR_REGCOUNT
	.align		4
        /*0000*/ 	.byte	0x04, 0x2f
        /*0002*/ 	.short	(.L_1 - .L_0)
	.align		4
.L_0:
        /*0004*/ 	.word	index@(_Z14actual_sigmoidPfm)
        /*0008*/ 	.word	0x0000000f


	//----- nvinfo : EIATTR_FRAME_SIZE
	.align		4
.L_1:
        /*000c*/ 	.byte	0x04, 0x11
        /*000e*/ 	.short	(.L_3 - .L_2)
	.align		4
.L_2:
        /*0010*/ 	.word	index@($__internal_0_$__cuda_sm20_dblrcp_rn_slowpath_v3)
        /*0014*/ 	.word	0x00000000


	//----- nvinfo : EIATTR_FRAME_SIZE
	.align		4
.L_3:
        /*0018*/ 	.byte	0x04, 0x11
        /*001a*/ 	.short	(.L_5 - .L_4)
	.align		4
.L_4:
        /*001c*/ 	.word	index@(_Z14actual_sigmoidPfm)
        /*0020*/ 	.word	0x00000000


	//----- nvinfo : EIATTR_MIN_STACK_SIZE
	.align		4
.L_5:
        /*0024*/ 	.byte	0x04, 0x12
        /*0026*/ 	.short	(.L_7 - .L_6)
	.align		4
.L_6:
        /*0028*/ 	.word	index@(_Z14actual_sigmoidPfm)
        /*002c*/ 	.word	0x00000000
.L_7:


//--------------------- .nv.compat                --------------------------
	.section	.nv.compat,"",@"SHT_CUDA_COMPAT_INFO"
	.align	4
        /*0000*/ 	.byte	0x02, 0x09, 0x00, 0x00, 0x02, 0x02, 0x01, 0x00, 0x02, 0x05, 0x05, 0x00, 0x03, 0x07, 0x01, 0x01
        /*0010*/ 	.byte	0x02, 0x03, 0x00, 0x00, 0x02, 0x06, 0x01, 0x00, 0x04, 0x0b, 0x08, 0x00, 0x01, 0x00, 0x00, 0x00
        /*0020*/ 	.byte	0x00, 0x00, 0x00, 0x00


//--------------------- .nv.info._Z14actual_sigmoidPfm --------------------------
	.section	.nv.info._Z14actual_sigmoidPfm,"",@"SHT_CUDA_INFO"
	.sectionflags	@""
	.align	4


	//----- nvinfo : EIATTR_CUDA_API_VERSION
	.align		4
        /*0000*/ 	.byte	0x04, 0x37
        /*0002*/ 	.short	(.L_9 - .L_8)
.L_8:
        /*0004*/ 	.word	0x00000082


	//----- nvinfo : EIATTR_KPARAM_INFO
	.align		4
.L_9:
        /*0008*/ 	.byte	0x04, 0x17
        /*000a*/ 	.short	(.L_11 - .L_10)
.L_10:
        /*000c*/ 	.word	0x00000000
        /*0010*/ 	.short	0x0001
        /*0012*/ 	.short	0x0008
        /*0014*/ 	.byte	0x00, 0xf0, 0x21, 0x00


	//----- nvinfo : EIATTR_KPARAM_INFO
	.align		4
.L_11:
        /*0018*/ 	.byte	0x04, 0x17
        /*001a*/ 	.short	(.L_13 - .L_12)
.L_12:
        /*001c*/ 	.word	0x00000000
        /*0020*/ 	.short	0x0000
        /*0022*/ 	.short	0x0000
        /*0024*/ 	.byte	0x00, 0xf5, 0x21, 0x00


	//----- nvinfo : EIATTR_SPARSE_MMA_MASK
	.align		4
.L_13:
        /*0028*/ 	.byte	0x03, 0x50
        /*002a*/ 	.short	0x0000


	//----- nvinfo : EIATTR_MAXREG_COUNT
	.align		4
        /*002c*/ 	.byte	0x03, 0x1b
        /*002e*/ 	.short	0x00ff


	//----- nvinfo : EIATTR_MERCURY_ISA_VERSION
	.align		4
        /*0030*/ 	.byte	0x03, 0x5f
        /*0032*/ 	.short	0x0101


	//----- nvinfo : EIATTR_VRC_CTA_INIT_COUNT
	.align		4
        /*0034*/ 	.byte	0x02, 0x4a
	.zero		1
	.zero		1


	//----- nvinfo : EIATTR_EXIT_INSTR_OFFSETS
	.align		4
        /*0038*/ 	.byte	0x04, 0x1c
        /*003a*/ 	.short	(.L_15 - .L_14)


	//   ....[0]....
.L_14:
        /*003c*/ 	.word	0x00000080


	//   ....[1]....
        /*0040*/ 	.word	0x000002b0


	//----- nvinfo : EIATTR_CRS_STACK_SIZE
	.align		4
.L_15:
        /*0044*/ 	.byte	0x04, 0x1e
        /*0046*/ 	.short	(.L_17 - .L_16)
.L_16:
        /*0048*/ 	.word	0x00000000


	//----- nvinfo : EIATTR_CBANK_PARAM_SIZE
	.align		4
.L_17:
        /*004c*/ 	.byte	0x03, 0x19
        /*004e*/ 	.short	0x0010


	//----- nvinfo : EIATTR_PARAM_CBANK
	.align		4
        /*0050*/ 	.byte	0x04, 0x0a
        /*0052*/ 	.short	(.L_19 - .L_18)
	.align		4
.L_18:
        /*0054*/ 	.word	index@(.nv.constant0._Z14actual_sigmoidPfm)
        /*0058*/ 	.short	0x0380
        /*005a*/ 	.short	0x0010


	//----- nvinfo : EIATTR_SW_WAR
	.align		4
.L_19:
        /*005c*/ 	.byte	0x04, 0x36
        /*005e*/ 	.short	(.L_21 - .L_20)
.L_20:
        /*0060*/ 	.word	0x00000008
.L_21:


//--------------------- .nv.callgraph             --------------------------
	.section	.nv.callgraph,"",@"SHT_CUDA_CALLGRAPH"
	.align	4
	.sectionentsize	8
	.align		4
        /*0000*/ 	.word	0x00000000
	.align		4
        /*0004*/ 	.word	0xffffffff
	.align		4
        /*0008*/ 	.word	0x00000000
	.align		4
        /*000c*/ 	.word	0xfffffffe
	.align		4
        /*0010*/ 	.word	0x00000000
	.align		4
        /*0014*/ 	.word	0xfffffffd
	.align		4
        /*0018*/ 	.word	0x00000000
	.align		4
        /*001c*/ 	.word	0xfffffffc


//--------------------- .text._Z14actual_sigmoidPfm --------------------------
	.section	.text._Z14actual_sigmoidPfm,"ax",@progbits
	.align	128
        .global         _Z14actual_sigmoidPfm
        .type           _Z14actual_sigmoidPfm,@function
        .size           _Z14actual_sigmoidPfm,(.L_x_7 - _Z14actual_sigmoidPfm)
        .other          _Z14actual_sigmoidPfm,@"STO_CUDA_ENTRY STV_DEFAULT"
_Z14actual_sigmoidPfm:
.text._Z14actual_sigmoidPfm:
[----:B------:R-:W-:Y:S01]  /*0000*/  LDC R1, c[0x0][0x37c] ;  /* 0x0000df00ff017b82 */ /* 0x000fe20000000800 */
[----:B------:R-:W0:Y:S07]  /*0010*/  S2R R3, SR_TID.X ;  /* 0x0000000000037919 */ /* 0x000e2e0000002100 */
[----:B------:R-:W0:Y:S01]  /*0020*/  S2UR UR4, SR_CTAID.X ;  /* 0x00000000000479c3 */ /* 0x000e220000002500 */
[----:B------:R-:W1:Y:S07]  /*0030*/  LDCU.64 UR6, c[0x0][0x388] ;  /* 0x00007100ff0677ac */ /* 0x000e6e0008000a00 */
[----:B------:R-:W0:Y:S02]  /*0040*/  LDC R0, c[0x0][0x360] ;  /* 0x0000d800ff007b82 */ /* 0x000e240000000800 */
[----:B0-----:R-:W-:-:S05]  /*0050*/  IMAD R0, R0, UR4, R3 ;  /* 0x0000000400007c24 */ /* 0x001fca000f8e0203 */
[----:B-1----:R-:W-:-:S04]  /*0060*/  ISETP.GE.U32.AND P0, PT, R0, UR6, PT ;  /* 0x0000000600007c0c */ /* 0x002fc8000bf06070 */
[----:B------:R-:W-:-:S13]  /*0070*/  ISETP.GE.U32.AND.EX P0, PT, RZ, UR7, PT, P0 ;  /* 0x00000007ff007c0c */ /* 0x000fda000bf06100 */
[----:B------:R-:W-:Y:S05]  /*0080*/  @P0 EXIT ;  /* 0x000000000000094d */ /* 0x000fea0003800000 */
[----:B------:R-:W0:Y:S01]  /*0090*/  LDCU.64 UR6, c[0x0][0x380] ;  /* 0x00007000ff0677ac */ /* 0x000e220008000a00 */
[----:B------:R-:W1:Y:S01]  /*00a0*/  LDCU.64 UR4, c[0x0][0x358] ;  /* 0x00006b00ff0477ac */ /* 0x000e620008000a00 */
[----:B0-----:R-:W-:-:S04]  /*00b0*/  LEA R2, P0, R0, UR6, 0x2 ;  /* 0x0000000600027c11 */ /* 0x001fc8000f8010ff */
[----:B------:R-:W-:-:S05]  /*00c0*/  LEA.HI.X R3, R0, UR7, RZ, 0x2, P0 ;  /* 0x0000000700037c11 */ /* 0x000fca00080f14ff */
[----:B-1----:R-:W2:Y:S01]  /*00d0*/  LDG.E R0, desc[UR4][R2.64] ;  /* 0x0000000402007981 */ /* 0x002ea2000c1e1900 */
[----:B------:R-:W-:Y:S01]  /*00e0*/  IMAD.MOV.U32 R5, RZ, RZ, 0x3bbb989d ;  /* 0x3bbb989dff057424 */ /* 0x000fe200078e00ff */
[----:B------:R-:W-:Y:S01]  /*00f0*/  BSSY.RECONVERGENT B0, `(.L_x_0) ;  /* 0x0000019000007945 */ /* 0x000fe20003800200 */
[----:B------:R-:W-:Y:S02]  /*0100*/  IMAD.MOV.U32 R7, RZ, RZ, 0x437c0000 ;  /* 0x437c0000ff077424 */ /* 0x000fe400078e00ff */
[----:B--2---:R-:W-:-:S04]  /*0110*/  FFMA.SAT R4, R0, -R5, 0.5 ;  /* 0x3f00000000047423 */ /* 0x004fc80000002805 */
[----:B------:R-:W-:-:S04]  /*0120*/  FFMA.RM R4, R4, R7, 12582913 ;  /* 0x4b40000104047423 */ /* 0x000fc80000004007 */
[C---:B------:R-:W-:Y:S01]  /*0130*/  FADD R5, R4.reuse, -12583039 ;  /* 0xcb40007f04057421 */ /* 0x040fe20000000000 */
[----:B------:R-:W-:-:S03]  /*0140*/  SHF.L.U32 R4, R4, 0x17, RZ ;  /* 0x0000001704047819 */ /* 0x000fc600000006ff */
[----:B------:R-:W-:-:S04]  /*0150*/  FFMA R5, R0, -1.4426950216293334961, -R5 ;  /* 0xbfb8aa3b00057823 */ /* 0x000fc80000000805 */
[----:B------:R-:W-:-:S04]  /*0160*/  FFMA R0, R0, -1.925963033500011079e-08, R5 ;  /* 0xb2a5706000007823 */ /* 0x000fc80000000005 */
[----:B------:R-:W0:Y:S02]  /*0170*/  MUFU.EX2 R5, R0 ;  /* 0x0000000000057308 */ /* 0x000e240000000800 */
[----:B0-----:R-:W-:-:S06]  /*0180*/  FMUL R12, R4, R5 ;  /* 0x00000005040c7220 */ /* 0x001fcc0000400000 */
[----:B------:R-:W0:Y:S02]  /*0190*/  F2F.F64.F32 R4, R12 ;  /* 0x0000000c00047310 */ /* 0x000e240000201800 */
[----:B0-----:R-:W-:-:S06]  /*01a0*/  DADD R4, R4, 1 ;  /* 0x3ff0000004047429 */ /* 0x001fcc0000000000 */
[----:B------:R-:W0:Y:S04]  /*01b0*/  MUFU.RCP64H R7, R5 ;  /* 0x0000000500077308 */ /* 0x000e280000001800 */
[----:B------:R-:W-:-:S05]  /*01c0*/  VIADD R6, R5, 0x300402 ;  /* 0x0030040205067836 */ /* 0x000fca0000000000 */
[----:B------:R-:W-:Y:S01]  /*01d0*/  FSETP.GEU.AND P0, PT, |R6|, 5.8789094863358348022e-39, PT ;  /* 0x004004020600780b */ /* 0x000fe20003f0e200 */
[----:B0-----:R-:W-:-:S08]  /*01e0*/  DFMA R8, -R4, R6, 1 ;  /* 0x3ff000000408742b */ /* 0x001fd00000000106 */
[----:B------:R-:W-:-:S08]  /*01f0*/  DFMA R8, R8, R8, R8 ;  /* 0x000000080808722b */ /* 0x000fd00000000008 */
[----:B------:R-:W-:-:S08]  /*0200*/  DFMA R8, R6, R8, R6 ;  /* 0x000000080608722b */ /* 0x000fd00000000006 */
[----:B------:R-:W-:-:S08]  /*0210*/  DFMA R10, -R4, R8, 1 ;  /* 0x3ff00000040a742b */ /* 0x000fd00000000108 */
[----:B------:R-:W-:Y:S01]  /*0220*/  DFMA R8, R8, R10, R8 ;  /* 0x0000000a0808722b */ /* 0x000fe20000000008 */
[----:B------:R-:W-:Y:S10]  /*0230*/  @P0 BRA `(.L_x_1) ;  /* 0x0000000000100947 */ /* 0x000ff40003800000 */
[----:B------:R-:W-:-:S05]  /*0240*/  LOP3.LUT R0, R5, 0x7fffffff, RZ, 0xc0, !PT ;  /* 0x7fffffff05007812 */ /* 0x000fca00078ec0ff */
[----:B------:R-:W-:Y:S01]  /*0250*/  VIADD R8, R0, 0xfff00000 ;  /* 0xfff0000000087836 */ /* 0x000fe20000000000 */
[----:B------:R-:W-:-:S07]  /*0260*/  MOV R0, 0x280 ;  /* 0x0000028000007802 */ /* 0x000fce0000000f00 */
[----:B------:R-:W-:Y:S05]  /*0270*/  CALL.REL.NOINC `($__internal_0_$__cuda_sm20_dblrcp_rn_slowpath_v3) ;  /* 0x0000000000107944 */ /* 0x000fea0003c00000 */
.L_x_1:
[----:B------:R-:W-:Y:S05]  /*0280*/  BSYNC.RECONVERGENT B0 ;  /* 0x0000000000007941 */ /* 0x000fea0003800200 */
.L_x_0:
[----:B------:R-:W0:Y:S02]  /*0290*/  F2F.F32.F64 R9, R8 ;  /* 0x0000000800097310 */ /* 0x000e240000301000 */
[----:B0-----:R-:W-:Y:S01]  /*02a0*/  STG.E desc[UR4][R2.64], R9 ;  /* 0x0000000902007986 */ /* 0x001fe2000c101904 */
[----:B------:R-:W-:Y:S05]  /*02b0*/  EXIT ;  /* 0x000000000000794d */ /* 0x000fea0003800000 */
        .weak           $__internal_0_$__cuda_sm20_dblrcp_rn_slowpath_v3
        .type           $__internal_0_$__cuda_sm20_dblrcp_rn_slowpath_v3,@function
        .size           $__internal_0_$__cuda_sm20_dblrcp_rn_slowpath_v3,(.L_x_7 - $__internal_0_$__cuda_sm20_dblrcp_rn_slowpath_v3)
$__internal_0_$__cuda_sm20_dblrcp_rn_slowpath_v3:
[----:B------:R-:W-:Y:S01]  /*02c0*/  DSETP.GTU.AND P0, PT, |R4|, +INF , PT ;  /* 0x7ff000000400742a */ /* 0x000fe20003f0c200 */
[----:B------:R-:W-:-:S13]  /*02d0*/  BSSY.RECONVERGENT B1, `(.L_x_2) ;  /* 0x0000023000017945 */ /* 0x000fda0003800200 */
[----:B------:R-:W-:Y:S05]  /*02e0*/  @P0 BRA `(.L_x_3) ;  /* 0x00000000007c0947 */ /* 0x000fea0003800000 */
[----:B------:R-:W-:-:S04]  /*02f0*/  LOP3.LUT R9, R5, 0x7fffffff, RZ, 0xc0, !PT ;  /* 0x7fffffff05097812 */ /* 0x000fc800078ec0ff */
[----:B------:R-:W-:-:S04]  /*0300*/  IADD3 R6, PT, PT, R9, -0x1, RZ ;  /* 0xffffffff09067810 */ /* 0x000fc80007ffe0ff */
[----:B------:R-:W-:-:S13]  /*0310*/  ISETP.GE.U32.AND P0, PT, R6, 0x7fefffff, PT ;  /* 0x7fefffff0600780c */ /* 0x000fda0003f06070 */
[----:B------:R-:W-:Y:S01]  /*0320*/  @P0 LOP3.LUT R7, R5, 0x7ff00000, RZ, 0x3c, !PT ;  /* 0x7ff0000005070812 */ /* 0x000fe200078e3cff */
[----:B------:R-:W-:Y:S01]  /*0330*/  @P0 IMAD.MOV.U32 R6, RZ, RZ, RZ ;  /* 0x000000ffff060224 */ /* 0x000fe200078e00ff */
[----:B------:R-:W-:Y:S06]  /*0340*/  @P0 BRA `(.L_x_4) ;  /* 0x00000000006c0947 */ /* 0x000fec0003800000 */
[----:B------:R-:W-:-:S13]  /*0350*/  ISETP.GE.U32.AND P0, PT, R9, 0x1000001, PT ;  /* 0x010000010900780c */ /* 0x000fda0003f06070 */
[----:B------:R-:W-:Y:S05]  /*0360*/  @!P0 BRA `(.L_x_5) ;  /* 0x0000000000348947 */ /* 0x000fea0003800000 */
[----:B------:R-:W-:Y:S01]  /*0370*/  VIADD R7, R5, 0xc0200000 ;  /* 0xc020000005077836 */ /* 0x000fe20000000000 */
[----:B------:R-:W-:-:S03]  /*0380*/  MOV R6, R4 ;  /* 0x0000000400067202 */ /* 0x000fc60000000f00 */
[----:B------:R-:W0:Y:S03]  /*0390*/  MUFU.RCP64H R9, R7 ;  /* 0x0000000700097308 */ /* 0x000e260000001800 */
[----:B0-----:R-:W-:-:S08]  /*03a0*/  DFMA R10, -R6, R8, 1 ;  /* 0x3ff00000060a742b */ /* 0x001fd00000000108 */
[----:B------:R-:W-:-:S08]  /*03b0*/  DFMA R10, R10, R10, R10 ;  /* 0x0000000a0a0a722b */ /* 0x000fd0000000000a */
[----:B------:R-:W-:-:S08]  /*03c0*/  DFMA R10, R8, R10, R8 ;  /* 0x0000000a080a722b */ /* 0x000fd00000000008 */
[----:B------:R-:W-:-:S08]  /*03d0*/  DFMA R8, -R6, R10, 1 ;  /* 0x3ff000000608742b */ /* 0x000fd0000000010a */
[----:B------:R-:W-:-:S08]  /*03e0*/  DFMA R8, R10, R8, R10 ;  /* 0x000000080a08722b */ /* 0x000fd0000000000a */
[----:B------:R-:W-:-:S08]  /*03f0*/  DMUL R8, R8, 2.2250738585072013831e-308 ;  /* 0x0010000008087828 */ /* 0x000fd00000000000 */
[----:B------:R-:W-:-:S08]  /*0400*/  DFMA R4, -R4, R8, 1 ;  /* 0x3ff000000404742b */ /* 0x000fd00000000108 */
[----:B------:R-:W-:-:S08]  /*0410*/  DFMA R4, R4, R4, R4 ;  /* 0x000000040404722b */ /* 0x000fd00000000004 */
[----:B------:R-:W-:Y:S01]  /*0420*/  DFMA R6, R8, R4, R8 ;  /* 0x000000040806722b */ /* 0x000fe20000000008 */
[----:B------:R-:W-:Y:S10]  /*0430*/  BRA `(.L_x_4) ;  /* 0x0000000000307947 */ /* 0x000ff40003800000 */
.L_x_5:
[----:B------:R-:W-:Y:S01]  /*0440*/  DMUL R4, R4, 8.11296384146066816958e+31 ;  /* 0x4690000004047828 */ /* 0x000fe20000000000 */
[----:B------:R-:W-:-:S05]  /*0450*/  IMAD.MOV.U32 R6, RZ, RZ, R8 ;  /* 0x000000ffff067224 */ /* 0x000fca00078e0008 */
[----:B------:R-:W0:Y:S02]  /*0460*/  MUFU.RCP64H R7, R5 ;  /* 0x0000000500077308 */ /* 0x000e240000001800 */
[----:B0-----:R-:W-:-:S08]  /*0470*/  DFMA R8, -R4, R6, 1 ;  /* 0x3ff000000408742b */ /* 0x001fd00000000106 */
[----:B------:R-:W-:-:S08]  /*0480*/  DFMA R8, R8, R8, R8 ;  /* 0x000000080808722b */ /* 0x000fd00000000008 */
[----:B------:R-:W-:-:S08]  /*0490*/  DFMA R8, R6, R8, R6 ;  /* 0x000000080608722b */ /* 0x000fd00000000006 */
[----:B------:R-:W-:-:S08]  /*04a0*/  DFMA R6, -R4, R8, 1 ;  /* 0x3ff000000406742b */ /* 0x000fd00000000108 */
[----:B------:R-:W-:-:S08]  /*04b0*/  DFMA R6, R8, R6, R8 ;  /* 0x000000060806722b */ /* 0x000fd00000000008 */
[----:B------:R-:W-:Y:S01]  /*04c0*/  DMUL R6, R6, 8.11296384146066816958e+31 ;  /* 0x4690000006067828 */ /* 0x000fe20000000000 */
[----:B------:R-:W-:Y:S10]  /*04d0*/  BRA `(.L_x_4) ;  /* 0x0000000000087947 */ /* 0x000ff40003800000 */
.L_x_3:
[----:B------:R-:W-:Y:S02]  /*04e0*/  LOP3.LUT R7, R5, 0x80000, RZ, 0xfc, !PT ;  /* 0x0008000005077812 */ /* 0x000fe400078efcff */
[----:B------:R-:W-:-:S07]  /*04f0*/  MOV R6, R4 ;  /* 0x0000000400067202 */ /* 0x000fce0000000f00 */
.L_x_4:
[----:B------:R-:W-:Y:S05]  /*0500*/  BSYNC.RECONVERGENT B1 ;  /* 0x0000000000017941 */ /* 0x000fea0003800200 */
.L_x_2:
[----:B------:R-:W-:Y:S02]  /*0510*/  HFMA2 R5, -RZ, RZ, 0, 0 ;  /* 0x00000000ff057431 */ /* 0x000fe400000001ff */
[----:B------:R-:W-:Y:S01]  /*0520*/  IMAD.MOV.U32 R4, RZ, RZ, R0 ;  /* 0x000000ffff047224 */ /* 0x000fe200078e0000 */
[----:B------:R-:W-:Y:S01]  /*0530*/  MOV R9, R7 ;  /* 0x0000000700097202 */ /* 0x000fe20000000f00 */
[----:B------:R-:W-:Y:S02]  /*0540*/  IMAD.MOV.U32 R8, RZ, RZ, R6 ;  /* 0x000000ffff087224 */ /* 0x000fe400078e0006 */
[----:B------:R-:W-:Y:S05]  /*0550*/  RET.REL.NODEC R4 `(_Z14actual_sigmoidPfm) ;  /* 0xfffffff804a87950 */ /* 0x000fea0003c3ffff */
.L_x_6:
[----:B------:R-:W-:-:S00]  /*0560*/  BRA `(.L_x_6) ;  /* 0xfffffffc00fc7947 */ /* 0x000fc0000383ffff */
[----:B------:R-:W-:-:S00]  /*0570*/  NOP ;  /* 0x0000000000007918 */ /* 0x000fc00000000000 */
        /* <DEDUP_REMOVED lines=8> */
.L_x_7:


//--------------------- .nv.shared.reserved.0     --------------------------
	.section	.nv.shared.reserved.0,"aw",@nobits
	.weak		__nv_reservedSMEM_offset_0_alias
	.size		__nv_reservedSMEM_offset_0_alias, 0, 64
	.other		__nv_reservedSMEM_offset_0_alias,@"STO_CUDA_RESERVED_SHARED STV_DEFAULT"
__nv_reservedSMEM_offset_0_alias:
	.zero		0
	.zero		64


//--------------------- .nv.constant0._Z14actual_sigmoidPfm --------------------------
	.section	.nv.constant0._Z14actual_sigmoidPfm,"a",@progbits
	.sectionflags	@""
	.align	4
.nv.constant0._Z14actual_sigmoidPfm:
	.zero		912


//--------------------- SYMBOLS --------------------------

	.type		.nv.reservedSmem.offset0,@object
	.size		.nv.reservedSmem.offset0,0x4
